//
// Generated by NVIDIA NVVM Compiler
//
// Compiler Build ID: CL-36424714
// Cuda compilation tools, release 13.0, V13.0.88
// Based on NVVM 20.0.0
//

.version 9.0
.target sm_100
.address_size 64

	// .globl	_Z13sum_rows_f322PKiPii
.extern .func  (.param .b32 func_retval0) vprintf
(
	.param .b64 vprintf_param_0,
	.param .b64 vprintf_param_1
)
;
// _ZZ13sum_rows_f322PKiPiiE6shared has been demoted
.global .align 1 .b8 $str[10] = {115, 117, 109, 32, 61, 32, 37, 100, 10};

.visible .entry _Z13sum_rows_f322PKiPii(
	.param .u64 .ptr .align 1 _Z13sum_rows_f322PKiPii_param_0,
	.param .u64 .ptr .align 1 _Z13sum_rows_f322PKiPii_param_1,
	.param .u32 _Z13sum_rows_f322PKiPii_param_2
)
{
	.reg .pred 	%p<7>;
	.reg .b32 	%r<35>;
	.reg .b64 	%rd<9>;
	// demoted variable
	.shared .align 4 .b8 _ZZ13sum_rows_f322PKiPiiE6shared[32];
	ld.param.u64 	%rd2, [_Z13sum_rows_f322PKiPii_param_0];
	ld.param.u64 	%rd3, [_Z13sum_rows_f322PKiPii_param_1];
	ld.param.u32 	%r15, [_Z13sum_rows_f322PKiPii_param_2];
	mov.u32 	%r1, %ctaid.x;
	mov.u32 	%r2, %tid.x;
	setp.ge.s32 	%p1, %r2, %r15;
	mov.b32 	%r33, 0;
	@%p1 bra 	$L__BB0_3;
	mul.lo.s32 	%r3, %r15, %r1;
	mov.u32 	%r4, %ntid.x;
	cvta.to.global.u64 	%rd1, %rd2;
	mov.b32 	%r33, 0;
	mov.u32 	%r31, %r2;
$L__BB0_2:
	add.s32 	%r18, %r31, %r3;
	mul.wide.s32 	%rd4, %r18, 4;
	add.s64 	%rd5, %rd1, %rd4;
	ld.global.u32 	%r19, [%rd5];
	add.s32 	%r33, %r19, %r33;
	add.s32 	%r31, %r31, %r4;
	setp.lt.s32 	%p2, %r31, %r15;
	@%p2 bra 	$L__BB0_2;
$L__BB0_3:
	mov.b32 	%r20, -1;
	redux.sync.add.s32 %r10, %r33, %r20;
	and.b32  	%r11, %r2, 31;
	setp.ne.s32 	%p3, %r11, 0;
	@%p3 bra 	$L__BB0_5;
	shr.u32 	%r21, %r2, 3;
	mov.u32 	%r22, _ZZ13sum_rows_f322PKiPiiE6shared;
	add.s32 	%r23, %r22, %r21;
	st.shared.u32 	[%r23], %r10;
$L__BB0_5:
	bar.sync 	0;
	setp.gt.u32 	%p4, %r2, 31;
	@%p4 bra 	$L__BB0_10;
	mov.u32 	%r25, %ntid.x;
	shr.u32 	%r26, %r25, 5;
	setp.ge.u32 	%p5, %r2, %r26;
	mov.b32 	%r34, 0;
	@%p5 bra 	$L__BB0_8;
	shl.b32 	%r27, %r11, 2;
	mov.u32 	%r28, _ZZ13sum_rows_f322PKiPiiE6shared;
	add.s32 	%r29, %r28, %r27;
	ld.shared.u32 	%r34, [%r29];
$L__BB0_8:
	mov.b32 	%r30, -1;
	redux.sync.add.s32 %r14, %r34, %r30;
	setp.ne.s32 	%p6, %r2, 0;
	@%p6 bra 	$L__BB0_10;
	cvta.to.global.u64 	%rd6, %rd3;
	mul.wide.u32 	%rd7, %r1, 4;
	add.s64 	%rd8, %rd6, %rd7;
	st.global.u32 	[%rd8], %r14;
$L__BB0_10:
	ret;

}
	// .globl	_Z12sum_rows_f32PKiPii
.visible .entry _Z12sum_rows_f32PKiPii(
	.param .u64 .ptr .align 1 _Z12sum_rows_f32PKiPii_param_0,
	.param .u64 .ptr .align 1 _Z12sum_rows_f32PKiPii_param_1,
	.param .u32 _Z12sum_rows_f32PKiPii_param_2
)
{
	.local .align 8 .b8 	__local_depot1[8];
	.reg .b64 	%SP;
	.reg .b64 	%SPL;
	.reg .pred 	%p<4>;
	.reg .b32 	%r<22>;
	.reg .b64 	%rd<13>;

	mov.u64 	%SPL, __local_depot1;
	cvta.local.u64 	%SP, %SPL;
	ld.param.u64 	%rd2, [_Z12sum_rows_f32PKiPii_param_0];
	ld.param.u64 	%rd3, [_Z12sum_rows_f32PKiPii_param_1];
	ld.param.u32 	%r11, [_Z12sum_rows_f32PKiPii_param_2];
	mov.u32 	%r1, %ctaid.x;
	mov.u32 	%r2, %tid.x;
	setp.ge.s32 	%p1, %r2, %r11;
	mov.b32 	%r21, 0;
	@%p1 bra 	$L__BB1_3;
	mul.lo.s32 	%r3, %r11, %r1;
	mov.u32 	%r4, %ntid.x;
	cvta.to.global.u64 	%rd1, %rd2;
	mov.b32 	%r21, 0;
	mov.u32 	%r19, %r2;
$L__BB1_2:
	add.s32 	%r14, %r19, %r3;
	mul.wide.s32 	%rd4, %r14, 4;
	add.s64 	%rd5, %rd1, %rd4;
	ld.global.u32 	%r15, [%rd5];
	add.s32 	%r21, %r15, %r21;
	add.s32 	%r19, %r19, %r4;
	setp.lt.s32 	%p2, %r19, %r11;
	@%p2 bra 	$L__BB1_2;
$L__BB1_3:
	add.u64 	%rd6, %SP, 0;
	add.u64 	%rd7, %SPL, 0;
	st.local.u32 	[%rd7], %r21;
	mov.u64 	%rd8, $str;
	cvta.global.u64 	%rd9, %rd8;
	{ // callseq 0, 0
	.param .b64 param0;
	st.param.b64 	[param0], %rd9;
	.param .b64 param1;
	st.param.b64 	[param1], %rd6;
	.param .b32 retval0;
	call.uni (retval0), 
	vprintf, 
	(
	param0, 
	param1
	);
	ld.param.b32 	%r16, [retval0];
	} // callseq 0
	mov.b32 	%r18, -1;
	redux.sync.add.s32 %r10, %r21, %r18;
	setp.ne.s32 	%p3, %r2, 0;
	@%p3 bra 	$L__BB1_5;
	cvta.to.global.u64 	%rd10, %rd3;
	mul.wide.u32 	%rd11, %r1, 4;
	add.s64 	%rd12, %rd10, %rd11;
	st.global.u32 	[%rd12], %r10;
$L__BB1_5:
	ret;

}


// ===== COMPILED SASS (sm_100) =====

	.target	sm_100

	.elftype	@"ET_EXEC"


//--------------------- .note.nv.tkinfo           --------------------------
	.section	.note.nv.tkinfo,"",@"SHT_NOTE"
	.sectionflags	@"SHF_NOTE_NV_TKINFO"
	.tkinfo
        /*0018*/ 	.word	0x00000002
        /*0030*/ 	.string	""
        /*0030*/ 	.string	"ptxas"
        /*0030*/ 	.string	"Cuda compilation tools, release 13.0, V13.0.88"
        /*0030*/ 	.string	"Build cuda_13.0.r13.0/compiler.36424714_0"
        /*0030*/ 	.string	"-arch sm_100 -m 64 "



//--------------------- .note.nv.cuinfo           --------------------------
	.section	.note.nv.cuinfo,"",@"SHT_NOTE"
	.sectionflags	@"SHF_NOTE_NV_CUINFO"
        /*0018*/ 	.short	0x0002
        /*001a*/ 	.short	0x0064
        /*001c*/ 	.short	0x0082
	.zero		2


//--------------------- .nv.info                  --------------------------
	.section	.nv.info,"",@"SHT_CUDA_INFO"
	.align	4


	//----- nvinfo : EIATTR_REGCOUNT
	.align		4
        /*0000*/ 	.byte	0x04, 0x2f
        /*0002*/ 	.short	(.L_2 - .L_1)
	.align		4
.L_1:
        /*0004*/ 	.word	index@(_Z13sum_rows_f322PKiPii)
        /*0008*/ 	.word	0x00000012


	//----- nvinfo : EIATTR_FRAME_SIZE
	.align		4
.L_2:
        /*000c*/ 	.byte	0x04, 0x11
        /*000e*/ 	.short	(.L_4 - .L_3)
	.align		4
.L_3:
        /*0010*/ 	.word	index@(_Z13sum_rows_f322PKiPii)
        /*0014*/ 	.word	0x00000000


	//----- nvinfo : EIATTR_REGCOUNT
	.align		4
.L_4:
        /*0018*/ 	.byte	0x04, 0x2f
        /*001a*/ 	.short	(.L_6 - .L_5)
	.align		4
.L_5:
        /*001c*/ 	.word	index@(_Z12sum_rows_f32PKiPii)
        /*0020*/ 	.word	0x00000018


	//----- nvinfo : EIATTR_FRAME_SIZE
	.align		4
.L_6:
        /*0024*/ 	.byte	0x04, 0x11
        /*0026*/ 	.short	(.L_8 - .L_7)
	.align		4
.L_7:
        /*0028*/ 	.word	index@(_Z12sum_rows_f32PKiPii)
        /*002c*/ 	.word	0x00000008


	//----- nvinfo : EIATTR_MIN_STACK_SIZE
	.align		4
.L_8:
        /*0030*/ 	.byte	0x04, 0x12
        /*0032*/ 	.short	(.L_10 - .L_9)
	.align		4
.L_9:
        /*0034*/ 	.word	index@(_Z12sum_rows_f32PKiPii)
        /*0038*/ 	.word	0x00000008


	//----- nvinfo : EIATTR_MIN_STACK_SIZE
	.align		4
.L_10:
        /*003c*/ 	.byte	0x04, 0x12
        /*003e*/ 	.short	(.L_12 - .L_11)
	.align		4
.L_11:
        /*0040*/ 	.word	index@(_Z13sum_rows_f322PKiPii)
        /*0044*/ 	.word	0x00000000
.L_12:


//--------------------- .nv.compat                --------------------------
	.section	.nv.compat,"",@"SHT_CUDA_COMPAT_INFO"
	.align	4
        /*0000*/ 	.byte	0x02, 0x09, 0x00, 0x00, 0x02, 0x02, 0x01, 0x00, 0x02, 0x05, 0x05, 0x00, 0x03, 0x07, 0x01, 0x01
        /*0010*/ 	.byte	0x02, 0x03, 0x00, 0x00, 0x02, 0x06, 0x01, 0x00, 0x04, 0x0b, 0x08, 0x00, 0x09, 0x00, 0x00, 0x00
        /*0020*/ 	.byte	0x00, 0x00, 0x00, 0x00


//--------------------- .nv.info._Z12sum_rows_f32PKiPii --------------------------
	.section	.nv.info._Z12sum_rows_f32PKiPii,"",@"SHT_CUDA_INFO"
	.sectionflags	@""
	.align	4


	//----- nvinfo : EIATTR_CUDA_API_VERSION
	.align		4
        /*0000*/ 	.byte	0x04, 0x37
        /*0002*/ 	.short	(.L_14 - .L_13)
.L_13:
        /*0004*/ 	.word	0x00000082


	//----- nvinfo : EIATTR_KPARAM_INFO
	.align		4
.L_14:
        /*0008*/ 	.byte	0x04, 0x17
        /*000a*/ 	.short	(.L_16 - .L_15)
.L_15:
        /*000c*/ 	.word	0x00000000
        /*0010*/ 	.short	0x0002
        /*0012*/ 	.short	0x0010
        /*0014*/ 	.byte	0x00, 0xf0, 0x11, 0x00


	//----- nvinfo : EIATTR_KPARAM_INFO
	.align		4
.L_16:
        /*0018*/ 	.byte	0x04, 0x17
        /*001a*/ 	.short	(.L_18 - .L_17)
.L_17:
        /*001c*/ 	.word	0x00000000
        /*0020*/ 	.short	0x0001
        /*0022*/ 	.short	0x0008
        /*0024*/ 	.byte	0x00, 0xf5, 0x21, 0x00


	//----- nvinfo : EIATTR_KPARAM_INFO
	.align		4
.L_18:
        /*0028*/ 	.byte	0x04, 0x17
        /*002a*/ 	.short	(.L_20 - .L_19)
.L_19:
        /*002c*/ 	.word	0x00000000
        /*0030*/ 	.short	0x0000
        /*0032*/ 	.short	0x0000
        /*0034*/ 	.byte	0x00, 0xf5, 0x21, 0x00


	//----- nvinfo : EIATTR_SPARSE_MMA_MASK
	.align		4
.L_20:
        /*0038*/ 	.byte	0x03, 0x50
        /*003a*/ 	.short	0x0000


	//----- nvinfo : EIATTR_MAXREG_COUNT
	.align		4
        /*003c*/ 	.byte	0x03, 0x1b
        /*003e*/ 	.short	0x00ff


	//----- nvinfo : EIATTR_EXTERNS
	.align		4
        /*0040*/ 	.byte	0x04, 0x0f
        /*0042*/ 	.short	(.L_22 - .L_21)


	//   ....[0]....
	.align		4
.L_21:
        /*0044*/ 	.word	index@(vprintf)


	//----- nvinfo : EIATTR_MERCURY_ISA_VERSION
	.align		4
.L_22:
        /*0048*/ 	.byte	0x03, 0x5f
        /*004a*/ 	.short	0x0101


	//----- nvinfo : EIATTR_COOP_GROUP_MASK_REGIDS
	.align		4
        /*004c*/ 	.byte	0x04, 0x29
        /*004e*/ 	.short	(.L_24 - .L_23)


	//   ....[0]....
.L_23:
        /*0050*/ 	.word	0xffffffff


	//   ....[1]....
        /*0054*/ 	.word	0x0500000f


	//----- nvinfo : EIATTR_COOP_GROUP_INSTR_OFFSETS
	.align		4
.L_24:
        /*0058*/ 	.byte	0x04, 0x28
        /*005a*/ 	.short	(.L_26 - .L_25)


	//   ....[0]....
.L_25:
        /*005c*/ 	.word	0x00000240


	//   ....[1]....
        /*0060*/ 	.word	0x000002f0


	//----- nvinfo : EIATTR_VRC_CTA_INIT_COUNT
	.align		4
.L_26:
        /*0064*/ 	.byte	0x02, 0x4a
	.zero		1
	.zero		1


	//----- nvinfo : EIATTR_SYSCALL_OFFSETS
	.align		4
        /*0068*/ 	.byte	0x04, 0x46
        /*006a*/ 	.short	(.L_28 - .L_27)


	//   ....[0]....
.L_27:
        /*006c*/ 	.word	0x00000210


	//----- nvinfo : EIATTR_EXIT_INSTR_OFFSETS
	.align		4
.L_28:
        /*0070*/ 	.byte	0x04, 0x1c
        /*0072*/ 	.short	(.L_30 - .L_29)


	//   ....[0]....
.L_29:
        /*0074*/ 	.word	0x00000270


	//   ....[1]....
        /*0078*/ 	.word	0x000002b0


	//----- nvinfo : EIATTR_CRS_STACK_SIZE
	.align		4
.L_30:
        /*007c*/ 	.byte	0x04, 0x1e
        /*007e*/ 	.short	(.L_32 - .L_31)
.L_31:
        /*0080*/ 	.word	0x00000000


	//----- nvinfo : EIATTR_CBANK_PARAM_SIZE
	.align		4
.L_32:
        /*0084*/ 	.byte	0x03, 0x19
        /*0086*/ 	.short	0x0014


	//----- nvinfo : EIATTR_PARAM_CBANK
	.align		4
        /*0088*/ 	.byte	0x04, 0x0a
        /*008a*/ 	.short	(.L_34 - .L_33)
	.align		4
.L_33:
        /*008c*/ 	.word	index@(.nv.constant0._Z12sum_rows_f32PKiPii)
        /*0090*/ 	.short	0x0380
        /*0092*/ 	.short	0x0014


	//----- nvinfo : EIATTR_SW_WAR
	.align		4
.L_34:
        /*0094*/ 	.byte	0x04, 0x36
        /*0096*/ 	.short	(.L_36 - .L_35)
.L_35:
        /*0098*/ 	.word	0x00000008
.L_36:


//--------------------- .nv.info._Z13sum_rows_f322PKiPii --------------------------
	.section	.nv.info._Z13sum_rows_f322PKiPii,"",@"SHT_CUDA_INFO"
	.sectionflags	@""
	.align	4


	//----- nvinfo : EIATTR_CUDA_API_VERSION
	.align		4
        /*0000*/ 	.byte	0x04, 0x37
        /*0002*/ 	.short	(.L_38 - .L_37)
.L_37:
        /*0004*/ 	.word	0x00000082


	//----- nvinfo : EIATTR_KPARAM_INFO
	.align		4
.L_38:
        /*0008*/ 	.byte	0x04, 0x17
        /*000a*/ 	.short	(.L_40 - .L_39)
.L_39:
        /*000c*/ 	.word	0x00000000
        /*0010*/ 	.short	0x0002
        /*0012*/ 	.short	0x0010
        /*0014*/ 	.byte	0x00, 0xf0, 0x11, 0x00


	//----- nvinfo : EIATTR_KPARAM_INFO
	.align		4
.L_40:
        /*0018*/ 	.byte	0x04, 0x17
        /*001a*/ 	.short	(.L_42 - .L_41)
.L_41:
        /*001c*/ 	.word	0x00000000
        /*0020*/ 	.short	0x0001
        /*0022*/ 	.short	0x0008
        /*0024*/ 	.byte	0x00, 0xf5, 0x21, 0x00


	//----- nvinfo : EIATTR_KPARAM_INFO
	.align		4
.L_42:
        /*0028*/ 	.byte	0x04, 0x17
        /*002a*/ 	.short	(.L_44 - .L_43)
.L_43:
        /*002c*/ 	.word	0x00000000
        /*0030*/ 	.short	0x0000
        /*0032*/ 	.short	0x0000
        /*0034*/ 	.byte	0x00, 0xf5, 0x21, 0x00


	//----- nvinfo : EIATTR_SPARSE_MMA_MASK
	.align		4
.L_44:
        /*0038*/ 	.byte	0x03, 0x50
        /*003a*/ 	.short	0x0000


	//----- nvinfo : EIATTR_MAXREG_COUNT
	.align		4
        /*003c*/ 	.byte	0x03, 0x1b
        /*003e*/ 	.short	0x00ff


	//----- nvinfo : EIATTR_NUM_BARRIERS
	.align		4
        /*0040*/ 	.byte	0x02, 0x4c
        /*0042*/ 	.byte	0x01
	.zero		1


	//----- nvinfo : EIATTR_MERCURY_ISA_VERSION
	.align		4
        /*0044*/ 	.byte	0x03, 0x5f
        /*0046*/ 	.short	0x0101


	//----- nvinfo : EIATTR_COOP_GROUP_MASK_REGIDS
	.align		4
        /*0048*/ 	.byte	0x04, 0x29
        /*004a*/ 	.short	(.L_46 - .L_45)


	//   ....[0]....
.L_45:
        /*004c*/ 	.word	0xffffffff


	//   ....[1]....
        /*0050*/ 	.word	0xffffffff


	//----- nvinfo : EIATTR_COOP_GROUP_INSTR_OFFSETS
	.align		4
.L_46:
        /*0054*/ 	.byte	0x04, 0x28
        /*0056*/ 	.short	(.L_48 - .L_47)


	//   ....[0]....
.L_47:
        /*0058*/ 	.word	0x00000170


	//   ....[1]....
        /*005c*/ 	.word	0x000002a0


	//----- nvinfo : EIATTR_VRC_CTA_INIT_COUNT
	.align		4
.L_48:
        /*0060*/ 	.byte	0x02, 0x4a
	.zero		1
	.zero		1


	//----- nvinfo : EIATTR_EXIT_INSTR_OFFSETS
	.align		4
        /*0064*/ 	.byte	0x04, 0x1c
        /*0066*/ 	.short	(.L_50 - .L_49)


	//   ....[0]....
.L_49:
        /*0068*/ 	.word	0x000001f0


	//   ....[1]....
        /*006c*/ 	.word	0x000002c0


	//   ....[2]....
        /*0070*/ 	.word	0x00000300


	//----- nvinfo : EIATTR_CRS_STACK_SIZE
	.align		4
.L_50:
        /*0074*/ 	.byte	0x04, 0x1e
        /*0076*/ 	.short	(.L_52 - .L_51)
.L_51:
        /*0078*/ 	.word	0x00000000


	//----- nvinfo : EIATTR_CBANK_PARAM_SIZE
	.align		4
.L_52:
        /*007c*/ 	.byte	0x03, 0x19
        /*007e*/ 	.short	0x0014


	//----- nvinfo : EIATTR_PARAM_CBANK
	.align		4
        /*0080*/ 	.byte	0x04, 0x0a
        /*0082*/ 	.short	(.L_54 - .L_53)
	.align		4
.L_53:
        /*0084*/ 	.word	index@(.nv.constant0._Z13sum_rows_f322PKiPii)
        /*0088*/ 	.short	0x0380
        /*008a*/ 	.short	0x0014


	//----- nvinfo : EIATTR_SW_WAR
	.align		4
.L_54:
        /*008c*/ 	.byte	0x04, 0x36
        /*008e*/ 	.short	(.L_56 - .L_55)
.L_55:
        /*0090*/ 	.word	0x00000008
.L_56:


//--------------------- .nv.callgraph             --------------------------
	.section	.nv.callgraph,"",@"SHT_CUDA_CALLGRAPH"
	.align	4
	.sectionentsize	8
	.align		4
        /*0000*/ 	.word	0x00000000
	.align		4
        /*0004*/ 	.word	0xffffffff
	.align		4
        /*0008*/ 	.word	index@(_Z12sum_rows_f32PKiPii)
	.align		4
        /*000c*/ 	.word	index@(vprintf)
	.align		4
        /*0010*/ 	.word	0x00000000
	.align		4
        /*0014*/ 	.word	0xfffffffe
	.align		4
        /*0018*/ 	.word	0x00000000
	.align		4
        /*001c*/ 	.word	0xfffffffd
	.align		4
        /*0020*/ 	.word	0x00000000
	.align		4
        /*0024*/ 	.word	0xfffffffc


//--------------------- .nv.constant4             --------------------------
	.section	.nv.constant4,"a",@progbits
	.align	8
	.align		8
.nv.constant4:
        /*0000*/ 	.dword	vprintf
	.align		8
        /*0008*/ 	.dword	$str


//--------------------- .text._Z12sum_rows_f32PKiPii --------------------------
	.section	.text._Z12sum_rows_f32PKiPii,"ax",@progbits
	.align	128
        .global         _Z12sum_rows_f32PKiPii
        .type           _Z12sum_rows_f32PKiPii,@function
        .size           _Z12sum_rows_f32PKiPii,(.L_x_12 - _Z12sum_rows_f32PKiPii)
        .other          _Z12sum_rows_f32PKiPii,@"STO_CUDA_ENTRY STV_DEFAULT"
_Z12sum_rows_f32PKiPii:
.text._Z12sum_rows_f32PKiPii:
[----:B------:R-:W0:Y:S01]  /*0000*/  LDC R1, c[0x0][0x37c] ;  /* 0x0000df00ff017b82 */ /* 0x000e220000000800 */
[----:B------:R-:W1:Y:S01]  /*0010*/  S2R R17, SR_TID.X ;  /* 0x0000000000117919 */ /* 0x000e620000002100 */
[----:B------:R-:W1:Y:S01]  /*0020*/  LDCU UR6, c[0x0][0x390] ;  /* 0x00007200ff0677ac */ /* 0x000e620008000800 */
[----:B0-----:R-:W-:Y:S01]  /*0030*/  VIADD R1, R1, 0xfffffff8 ;  /* 0xfffffff801017836 */ /* 0x001fe20000000000 */
[----:B------:R-:W-:Y:S01]  /*0040*/  BSSY.RECONVERGENT B0, `(.L_x_0) ;  /* 0x0000016000007945 */ /* 0x000fe20003800200 */
[----:B------:R-:W0:Y:S01]  /*0050*/  S2R R16, SR_CTAID.X ;  /* 0x0000000000107919 */ /* 0x000e220000002500 */
[----:B------:R-:W2:Y:S01]  /*0060*/  LDCU UR4, c[0x0][0x2f8] ;  /* 0x00005f00ff0477ac */ /* 0x000ea20008000800 */
[----:B------:R-:W-:Y:S01]  /*0070*/  IMAD.MOV.U32 R2, RZ, RZ, RZ ;  /* 0x000000ffff027224 */ /* 0x000fe200078e00ff */
[----:B------:R-:W-:Y:S01]  /*0080*/  MOV R0, 0x0 ;  /* 0x0000000000007802 */ /* 0x000fe20000000f00 */
[----:B------:R-:W3:Y:S01]  /*0090*/  LDCU UR5, c[0x0][0x2fc] ;  /* 0x00005f80ff0577ac */ /* 0x000ee20008000800 */
[----:B------:R-:W4:Y:S01]  /*00a0*/  LDCU.64 UR36, c[0x0][0x358] ;  /* 0x00006b00ff2477ac */ /* 0x000f220008000a00 */
[----:B--2---:R-:W-:-:S04]  /*00b0*/  IADD3 R6, P1, PT, R1, UR4, RZ ;  /* 0x0000000401067c10 */ /* 0x004fc8000ff3e0ff */
[----:B---3--:R-:W-:Y:S02]  /*00c0*/  IADD3.X R7, PT, PT, RZ, UR5, RZ, P1, !PT ;  /* 0x00000005ff077c10 */ /* 0x008fe40008ffe4ff */
[----:B-1----:R-:W-:-:S13]  /*00d0*/  ISETP.GE.AND P0, PT, R17, UR6, PT ;  /* 0x0000000611007c0c */ /* 0x002fda000bf06270 */
[----:B0---4-:R-:W-:Y:S05]  /*00e0*/  @P0 BRA `(.L_x_1) ;  /* 0x00000000002c0947 */ /* 0x011fea0003800000 */
[----:B------:R-:W0:Y:S01]  /*00f0*/  LDC R10, c[0x0][0x360] ;  /* 0x0000d800ff0a7b82 */ /* 0x000e220000000800 */
[----:B------:R-:W-:Y:S01]  /*0100*/  IMAD.MOV.U32 R2, RZ, RZ, RZ ;  /* 0x000000ffff027224 */ /* 0x000fe200078e00ff */
[----:B------:R-:W-:-:S06]  /*0110*/  MOV R3, R17 ;  /* 0x0000001100037202 */ /* 0x000fcc0000000f00 */
[----:B------:R-:W1:Y:S02]  /*0120*/  LDC.64 R8, c[0x0][0x380] ;  /* 0x0000e000ff087b82 */ /* 0x000e640000000a00 */
.L_x_2:
[----:B------:R-:W-:-:S04]  /*0130*/  IMAD R5, R16, UR6, R3 ;  /* 0x0000000610057c24 */ /* 0x000fc8000f8e0203 */
[----:B-1----:R-:W-:-:S06]  /*0140*/  IMAD.WIDE R4, R5, 0x4, R8 ;  /* 0x0000000405047825 */ /* 0x002fcc00078e0208 */
[----:B------:R-:W2:Y:S01]  /*0150*/  LDG.E R5, desc[UR36][R4.64] ;  /* 0x0000002404057981 */ /* 0x000ea2000c1e1900 */
[----:B0-----:R-:W-:-:S05]  /*0160*/  IMAD.IADD R3, R10, 0x1, R3 ;  /* 0x000000010a037824 */ /* 0x001fca00078e0203 */
[----:B------:R-:W-:Y:S02]  /*0170*/  ISETP.GE.AND P0, PT, R3, UR6, PT ;  /* 0x0000000603007c0c */ /* 0x000fe4000bf06270 */
[----:B--2---:R-:W-:-:S11]  /*0180*/  IADD3 R2, PT, PT, R5, R2, RZ ;  /* 0x0000000205027210 */ /* 0x004fd60007ffe0ff */
[----:B------:R-:W-:Y:S05]  /*0190*/  @!P0 BRA `(.L_x_2) ;  /* 0xfffffffc00e48947 */ /* 0x000fea000383ffff */
.L_x_1:
[----:B------:R-:W-:Y:S05]  /*01a0*/  BSYNC.RECONVERGENT B0 ;  /* 0x0000000000007941 */ /* 0x000fea0003800200 */
.L_x_0:
[----:B------:R0:W1:Y:S01]  /*01b0*/  LDC.64 R8, c[0x4][R0] ;  /* 0x0100000000087b82 */ /* 0x0000620000000a00 */
[----:B------:R0:W-:Y:S01]  /*01c0*/  STL [R1], R2 ;  /* 0x0000000201007387 */ /* 0x0001e20000100800 */
[----:B------:R-:W2:Y:S02]  /*01d0*/  LDCU.64 UR4, c[0x4][0x8] ;  /* 0x01000100ff0477ac */ /* 0x000ea40008000a00 */
[----:B--2---:R-:W-:Y:S01]  /*01e0*/  IMAD.U32 R4, RZ, RZ, UR4 ;  /* 0x00000004ff047e24 */ /* 0x004fe2000f8e00ff */
[----:B0-----:R-:W-:-:S07]  /*01f0*/  MOV R5, UR5 ;  /* 0x0000000500057c02 */ /* 0x001fce0008000f00 */
[----:B------:R-:W-:-:S07]  /*0200*/  LEPC R20, `(.L_x_3) ;  /* 0x000000001014794e */ /* 0x000fce0000000000 */
[----:B-1----:R-:W-:Y:S05]  /*0210*/  CALL.ABS.NOINC R8 ;  /* 0x0000000008007343 */ /* 0x002fea0003c00000 */
.L_x_3:
[----:B------:R-:W-:-:S03]  /*0220*/  UMOV UR4, 0xffffffff ;  /* 0xffffffff00047882 */ /* 0x000fc60000000000 */
[----:B------:R-:W-:Y:S05]  /*0230*/  BRA.DIV UR4, `(.L_x_4) ;  /* 0x0000000204207947 */ /* 0x000fea000b800000 */
[----:B------:R-:W0:Y:S02]  /*0240*/  REDUX.SUM.S32 UR4, R2 ;  /* 0x00000000020473c4 */ /* 0x000e24000000c200 */
[----:B0-----:R-:W-:-:S07]  /*0250*/  IMAD.U32 R14, RZ, RZ, UR4 ;  /* 0x00000004ff0e7e24 */ /* 0x001fce000f8e00ff */
.L_x_6:
[----:B------:R-:W-:-:S13]  /*0260*/  ISETP.NE.AND P0, PT, R17, RZ, PT ;  /* 0x000000ff1100720c */ /* 0x000fda0003f05270 */
[----:B------:R-:W-:Y:S05]  /*0270*/  @P0 EXIT ;  /* 0x000000000000094d */ /* 0x000fea0003800000 */
[----:B------:R-:W0:Y:S02]  /*0280*/  LDC.64 R2, c[0x0][0x388] ;  /* 0x0000e200ff027b82 */ /* 0x000e240000000a00 */
[----:B0-----:R-:W-:-:S05]  /*0290*/  IMAD.WIDE.U32 R16, R16, 0x4, R2 ;  /* 0x0000000410107825 */ /* 0x001fca00078e0002 */
[----:B------:R-:W-:Y:S01]  /*02a0*/  STG.E desc[UR36][R16.64], R14 ;  /* 0x0000000e10007986 */ /* 0x000fe2000c101924 */
[----:B------:R-:W-:Y:S05]  /*02b0*/  EXIT ;  /* 0x000000000000794d */ /* 0x000fea0003800000 */
.L_x_4:
[----:B------:R-:W-:Y:S01]  /*02c0*/  MOV R13, R2 ;  /* 0x00000002000d7202 */ /* 0x000fe20000000f00 */
[----:B------:R-:W-:-:S07]  /*02d0*/  IMAD.MOV.U32 R15, RZ, RZ, -0x1 ;  /* 0xffffffffff0f7424 */ /* 0x000fce00078e00ff */
[----:B------:R-:W-:Y:S05]  /*02e0*/  WARPSYNC.COLLECTIVE R15, `(.L_x_5) ;  /* 0x000000000f0c7348 */ /* 0x000fea0003c00000 */
[----:B------:R-:W0:Y:S02]  /*02f0*/  REDUX.SUM.S32 UR79, R13 ;  /* 0x000000000d4f73c4 */ /* 0x000e24000000c200 */
[----:B0-----:R-:W-:Y:S01]  /*0300*/  MOV R14, UR79 ;  /* 0x0000004f000e7c02 */ /* 0x001fe20008000f00 */
[----:B------:R-:W-:Y:S06]  /*0310*/  ENDCOLLECTIVE ;  /* 0x000000000000791b */ /* 0x000fec0003800000 */
.L_x_5:
[----:B------:R-:W-:Y:S05]  /*0320*/  BRA `(.L_x_6) ;  /* 0xfffffffc00cc7947 */ /* 0x000fea000383ffff */
.L_x_7:
[----:B------:R-:W-:-:S00]  /*0330*/  BRA `(.L_x_7) ;  /* 0xfffffffc00fc7947 */ /* 0x000fc0000383ffff */
[----:B------:R-:W-:-:S00]  /*0340*/  NOP ;  /* 0x0000000000007918 */ /* 0x000fc00000000000 */
        /* <DEDUP_REMOVED lines=11> */
.L_x_12:


//--------------------- .text._Z13sum_rows_f322PKiPii --------------------------
	.section	.text._Z13sum_rows_f322PKiPii,"ax",@progbits
	.align	128
        .global         _Z13sum_rows_f322PKiPii
        .type           _Z13sum_rows_f322PKiPii,@function
        .size           _Z13sum_rows_f322PKiPii,(.L_x_13 - _Z13sum_rows_f322PKiPii)
        .other          _Z13sum_rows_f322PKiPii,@"STO_CUDA_ENTRY STV_DEFAULT"
_Z13sum_rows_f322PKiPii:
.text._Z13sum_rows_f322PKiPii:
[----:B------:R-:W-:Y:S01]  /*0000*/  LDC R1, c[0x0][0x37c] ;  /* 0x0000df00ff017b82 */ /* 0x000fe20000000800 */
[----:B------:R-:W0:Y:S01]  /*0010*/  S2R R13, SR_TID.X ;  /* 0x00000000000d7919 */ /* 0x000e220000002100 */
[----:B------:R-:W1:Y:S01]  /*0020*/  LDCU UR4, c[0x0][0x390] ;  /* 0x00007200ff0477ac */ /* 0x000e620008000800 */
[----:B------:R-:W-:Y:S01]  /*0030*/  BSSY.RECONVERGENT B0, `(.L_x_8) ;  /* 0x0000013000007945 */ /* 0x000fe20003800200 */
[----:B------:R-:W-:Y:S01]  /*0040*/  IMAD.MOV.U32 R0, RZ, RZ, RZ ;  /* 0x000000ffff007224 */ /* 0x000fe200078e00ff */
[----:B------:R-:W2:Y:S01]  /*0050*/  S2R R11, SR_CTAID.X ;  /* 0x00000000000b7919 */ /* 0x000ea20000002500 */
[----:B------:R-:W3:Y:S01]  /*0060*/  LDCU.64 UR6, c[0x0][0x358] ;  /* 0x00006b00ff0677ac */ /* 0x000ee20008000a00 */
[C---:B0-----:R-:W-:Y:S02]  /*0070*/  LOP3.LUT P0, R7, R13.reuse, 0x1f, RZ, 0xc0, !PT ;  /* 0x0000001f0d077812 */ /* 0x041fe4000780c0ff */
[----:B-1----:R-:W-:-:S11]  /*0080*/  ISETP.GE.AND P1, PT, R13, UR4, PT ;  /* 0x000000040d007c0c */ /* 0x002fd6000bf26270 */
[----:B------:R-:W0:Y:S02]  /*0090*/  @!P0 S2R R9, SR_CgaCtaId ;  /* 0x0000000000098919 */ /* 0x000e240000008800 */
[----:B--23--:R-:W-:Y:S05]  /*00a0*/  @P1 BRA `(.L_x_9) ;  /* 0x00000000002c1947 */ /* 0x00cfea0003800000 */
[----:B------:R-:W1:Y:S01]  /*00b0*/  LDC R15, c[0x0][0x360] ;  /* 0x0000d800ff0f7b82 */ /* 0x000e620000000800 */
[----:B------:R-:W-:Y:S02]  /*00c0*/  IMAD.MOV.U32 R0, RZ, RZ, RZ ;  /* 0x000000ffff007224 */ /* 0x000fe400078e00ff */
[----:B------:R-:W-:-:S05]  /*00d0*/  IMAD.MOV.U32 R6, RZ, RZ, R13 ;  /* 0x000000ffff067224 */ /* 0x000fca00078e000d */
[----:B------:R-:W2:Y:S02]  /*00e0*/  LDC.64 R4, c[0x0][0x380] ;  /* 0x0000e000ff047b82 */ /* 0x000ea40000000a00 */
.L_x_10:
[----:B------:R-:W-:-:S04]  /*00f0*/  IMAD R3, R11, UR4, R6 ;  /* 0x000000040b037c24 */ /* 0x000fc8000f8e0206 */
[----:B--2---:R-:W-:-:S06]  /*0100*/  IMAD.WIDE R2, R3, 0x4, R4 ;  /* 0x0000000403027825 */ /* 0x004fcc00078e0204 */
[----:B------:R-:W2:Y:S01]  /*0110*/  LDG.E R3, desc[UR6][R2.64] ;  /* 0x0000000602037981 */ /* 0x000ea2000c1e1900 */
[----:B-1----:R-:W-:-:S05]  /*0120*/  IMAD.IADD R6, R15, 0x1, R6 ;  /* 0x000000010f067824 */ /* 0x002fca00078e0206 */
[----:B------:R-:W-:Y:S02]  /*0130*/  ISETP.GE.AND P1, PT, R6, UR4, PT ;  /* 0x0000000406007c0c */ /* 0x000fe4000bf26270 */
[----:B--2---:R-:W-:-:S11]  /*0140*/  IADD3 R0, PT, PT, R3, R0, RZ ;  /* 0x0000000003007210 */ /* 0x004fd60007ffe0ff */
[----:B------:R-:W-:Y:S05]  /*0150*/  @!P1 BRA `(.L_x_10) ;  /* 0xfffffffc00e49947 */ /* 0x000fea000383ffff */
.L_x_9:
[----:B------:R-:W-:Y:S05]  /*0160*/  BSYNC.RECONVERGENT B0 ;  /* 0x0000000000007941 */ /* 0x000fea0003800200 */
.L_x_8:
[----:B------:R-:W1:Y:S01]  /*0170*/  REDUX.SUM.S32 UR5, R0 ;  /* 0x00000000000573c4 */ /* 0x000e62000000c200 */
[----:B------:R-:W-:Y:S02]  /*0180*/  @!P0 MOV R2, 0x400 ;  /* 0x0000040000028802 */ /* 0x000fe40000000f00 */
[----:B------:R-:W-:Y:S02]  /*0190*/  ISETP.GT.U32.AND P1, PT, R13, 0x1f, PT ;  /* 0x0000001f0d00780c */ /* 0x000fe40003f24070 */
[----:B0-----:R-:W-:-:S04]  /*01a0*/  @!P0 LEA R2, R9, R2, 0x18 ;  /* 0x0000000209028211 */ /* 0x001fc800078ec0ff */
[----:B------:R-:W-:Y:S01]  /*01b0*/  @!P0 LEA.HI R2, R13, R2, RZ, 0x1d ;  /* 0x000000020d028211 */ /* 0x000fe200078fe8ff */
[----:B-1----:R-:W-:-:S05]  /*01c0*/  IMAD.U32 R3, RZ, RZ, UR5 ;  /* 0x00000005ff037e24 */ /* 0x002fca000f8e00ff */
[----:B------:R0:W-:Y:S01]  /*01d0*/  @!P0 STS [R2], R3 ;  /* 0x0000000302008388 */ /* 0x0001e20000000800 */
[----:B------:R-:W-:Y:S06]  /*01e0*/  BAR.SYNC.DEFER_BLOCKING 0x0 ;  /* 0x0000000000007b1d */ /* 0x000fec0000010000 */
[----:B------:R-:W-:Y:S05]  /*01f0*/  @P1 EXIT ;  /* 0x000000000000194d */ /* 0x000fea0003800000 */
[----:B------:R-:W1:Y:S02]  /*0200*/  LDCU UR4, c[0x0][0x360] ;  /* 0x00006c00ff0477ac */ /* 0x000e640008000800 */
[----:B-1----:R-:W-:-:S06]  /*0210*/  USHF.R.U32.HI UR4, URZ, 0x5, UR4 ;  /* 0x00000005ff047899 */ /* 0x002fcc0008011604 */
[----:B------:R-:W-:-:S13]  /*0220*/  ISETP.GE.U32.AND P0, PT, R13, UR4, PT ;  /* 0x000000040d007c0c */ /* 0x000fda000bf06070 */
[----:B0-----:R-:W0:Y:S01]  /*0230*/  @!P0 S2R R3, SR_CgaCtaId ;  /* 0x0000000000038919 */ /* 0x001e220000008800 */
[----:B------:R-:W-:-:S04]  /*0240*/  @!P0 MOV R0, 0x400 ;  /* 0x0000040000008802 */ /* 0x000fc80000000f00 */
[----:B0-----:R-:W-:Y:S01]  /*0250*/  @!P0 LEA R2, R3, R0, 0x18 ;  /* 0x0000000003028211 */ /* 0x001fe200078ec0ff */
[----:B------:R-:W-:-:S03]  /*0260*/  IMAD.MOV.U32 R0, RZ, RZ, RZ ;  /* 0x000000ffff007224 */ /* 0x000fc600078e00ff */
[----:B------:R-:W-:-:S05]  /*0270*/  @!P0 LEA R7, R7, R2, 0x2 ;  /* 0x0000000207078211 */ /* 0x000fca00078e10ff */
[----:B------:R-:W0:Y:S01]  /*0280*/  @!P0 LDS R0, [R7] ;  /* 0x0000000007008984 */ /* 0x000e220000000800 */
[----:B------:R-:W-:Y:S01]  /*0290*/  ISETP.NE.AND P0, PT, R13, RZ, PT ;  /* 0x000000ff0d00720c */ /* 0x000fe20003f05270 */
[----:B0-----:R-:W0:Y:S02]  /*02a0*/  REDUX.SUM.S32 UR4, R0 ;  /* 0x00000000000473c4 */ /* 0x001e24000000c200 */
[----:B0-----:R-:W-:-:S10]  /*02b0*/  IMAD.U32 R5, RZ, RZ, UR4 ;  /* 0x00000004ff057e24 */ /* 0x001fd4000f8e00ff */
[----:B------:R-:W-:Y:S05]  /*02c0*/  @P0 EXIT ;  /* 0x000000000000094d */ /* 0x000fea0003800000 */
[----:B------:R-:W0:Y:S02]  /*02d0*/  LDC.64 R2, c[0x0][0x388] ;  /* 0x0000e200ff027b82 */ /* 0x000e240000000a00 */
[----:B0-----:R-:W-:-:S05]  /*02e0*/  IMAD.WIDE.U32 R2, R11, 0x4, R2 ;  /* 0x000000040b027825 */ /* 0x001fca00078e0002 */
[----:B------:R-:W-:Y:S01]  /*02f0*/  STG.E desc[UR6][R2.64], R5 ;  /* 0x0000000502007986 */ /* 0x000fe2000c101906 */
[----:B------:R-:W-:Y:S05]  /*0300*/  EXIT ;  /* 0x000000000000794d */ /* 0x000fea0003800000 */
.L_x_11:
        /* <DEDUP_REMOVED lines=15> */
.L_x_13:


//--------------------- .nv.global.init           --------------------------
	.section	.nv.global.init,"aw",@progbits
.nv.global.init:
	.type		$str,@object
	.size		$str,(.L_0 - $str)
$str:
        /*0000*/ 	.byte	0x73, 0x75, 0x6d, 0x20, 0x3d, 0x20, 0x25, 0x64, 0x0a, 0x00
.L_0:


//--------------------- .nv.shared.reserved.0     --------------------------
	.section	.nv.shared.reserved.0,"aw",@nobits
	.weak		__nv_reservedSMEM_offset_0_alias
	.size		__nv_reservedSMEM_offset_0_alias, 0, 64
	.other		__nv_reservedSMEM_offset_0_alias,@"STO_CUDA_RESERVED_SHARED STV_DEFAULT"
__nv_reservedSMEM_offset_0_alias:
	.zero		0
	.zero		64


//--------------------- .nv.shared._Z13sum_rows_f322PKiPii --------------------------
	.section	.nv.shared._Z13sum_rows_f322PKiPii,"aw",@nobits
	.sectionflags	@""
	.align	4
.nv.shared._Z13sum_rows_f322PKiPii:
	.zero		1056


//--------------------- .nv.constant0._Z12sum_rows_f32PKiPii --------------------------
	.section	.nv.constant0._Z12sum_rows_f32PKiPii,"a",@progbits
	.sectionflags	@""
	.align	4
.nv.constant0._Z12sum_rows_f32PKiPii:
	.zero		916


//--------------------- .nv.constant0._Z13sum_rows_f322PKiPii --------------------------
	.section	.nv.constant0._Z13sum_rows_f322PKiPii,"a",@progbits
	.sectionflags	@""
	.align	4
.nv.constant0._Z13sum_rows_f322PKiPii:
	.zero		916


//--------------------- SYMBOLS --------------------------

	.type		.nv.reservedSmem.offset0,@object
	.size		.nv.reservedSmem.offset0,0x4
	.type		.nv.reservedSmem.cap,@object
	.size		.nv.reservedSmem.cap,0x4
	.type		vprintf,@function
